	.headerflags	@"EF_CUDA_TEXMODE_UNIFIED EF_CUDA_64BIT_ADDRESS EF_CUDA_ACCELERATORS EF_CUDA_SM90 EF_CUDA_VIRTUAL_SM(EF_CUDA_SM90)"
	.elftype	@"ET_EXEC"


//--------------------- .nv.info                  --------------------------
	.section	.nv.info,"",@"SHT_CUDA_INFO"
	.align	4


	//----- nvinfo : EIATTR_REGCOUNT
	.align		4
        /*0000*/ 	.byte	0x04, 0x2f
        /*0002*/ 	.short	(.L_3 - .L_2)
	.align		4
.L_2:
        /*0004*/ 	.word	index@(triton_poi_fused__native_batch_norm_legit_no_training_relu_10)
        /*0008*/ 	.word	0x00000012


	//----- nvinfo : EIATTR_MIN_STACK_SIZE
	.align		4
.L_3:
        /*000c*/ 	.byte	0x04, 0x12
        /*000e*/ 	.short	(.L_5 - .L_4)
	.align		4
.L_4:
        /*0010*/ 	.word	index@(triton_poi_fused__native_batch_norm_legit_no_training_relu_10)
        /*0014*/ 	.word	0x00000000


	//----- nvinfo : EIATTR_FRAME_SIZE
	.align		4
.L_5:
        /*0018*/ 	.byte	0x04, 0x11
        /*001a*/ 	.short	(.L_7 - .L_6)
	.align		4
.L_6:
        /*001c*/ 	.word	index@(triton_poi_fused__native_batch_norm_legit_no_training_relu_10)
        /*0020*/ 	.word	0x00000000


	//----- nvinfo : EIATTR_MIN_STACK_SIZE
	.align		4
.L_7:
        /*0024*/ 	.byte	0x04, 0x12
        /*0026*/ 	.short	(.L_9 - .L_8)
	.align		4
.L_8:
        /*0028*/ 	.word	index@(triton_poi_fused__native_batch_norm_legit_no_training_relu_10)
        /*002c*/ 	.word	0x00000000
.L_9:


//--------------------- .nv.info.triton_poi_fused__native_batch_norm_legit_no_training_relu_10 --------------------------
	.section	.nv.info.triton_poi_fused__native_batch_norm_legit_no_training_relu_10,"",@"SHT_CUDA_INFO"
	.sectionflags	@""
	.align	4


	//----- nvinfo : EIATTR_CUDA_API_VERSION
	.align		4
        /*0000*/ 	.byte	0x04, 0x37
        /*0002*/ 	.short	(.L_11 - .L_10)
.L_10:
        /*0004*/ 	.word	0x0000007c


	//----- nvinfo : EIATTR_KPARAM_INFO
	.align		4
.L_11:
        /*0008*/ 	.byte	0x04, 0x17
        /*000a*/ 	.short	(.L_13 - .L_12)
.L_12:
        /*000c*/ 	.word	0x00000000
        /*0010*/ 	.short	0x0006
        /*0012*/ 	.short	0x0030
        /*0014*/ 	.byte	0x00, 0xf0, 0x11, 0x00


	//----- nvinfo : EIATTR_KPARAM_INFO
	.align		4
.L_13:
        /*0018*/ 	.byte	0x04, 0x17
        /*001a*/ 	.short	(.L_15 - .L_14)
.L_14:
        /*001c*/ 	.word	0x00000000
        /*0020*/ 	.short	0x0005
        /*0022*/ 	.short	0x0028
        /*0024*/ 	.byte	0x00, 0xf4, 0x21, 0x00


	//----- nvinfo : EIATTR_KPARAM_INFO
	.align		4
.L_15:
        /*0028*/ 	.byte	0x04, 0x17
        /*002a*/ 	.short	(.L_17 - .L_16)
.L_16:
        /*002c*/ 	.word	0x00000000
        /*0030*/ 	.short	0x0004
        /*0032*/ 	.short	0x0020
        /*0034*/ 	.byte	0x00, 0xf4, 0x21, 0x00


	//----- nvinfo : EIATTR_KPARAM_INFO
	.align		4
.L_17:
        /*0038*/ 	.byte	0x04, 0x17
        /*003a*/ 	.short	(.L_19 - .L_18)
.L_18:
        /*003c*/ 	.word	0x00000000
        /*0040*/ 	.short	0x0003
        /*0042*/ 	.short	0x0018
        /*0044*/ 	.byte	0x00, 0xf4, 0x21, 0x00


	//----- nvinfo : EIATTR_KPARAM_INFO
	.align		4
.L_19:
        /*0048*/ 	.byte	0x04, 0x17
        /*004a*/ 	.short	(.L_21 - .L_20)
.L_20:
        /*004c*/ 	.word	0x00000000
        /*0050*/ 	.short	0x0002
        /*0052*/ 	.short	0x0010
        /*0054*/ 	.byte	0x00, 0xf4, 0x21, 0x00


	//----- nvinfo : EIATTR_KPARAM_INFO
	.align		4
.L_21:
        /*0058*/ 	.byte	0x04, 0x17
        /*005a*/ 	.short	(.L_23 - .L_22)
.L_22:
        /*005c*/ 	.word	0x00000000
        /*0060*/ 	.short	0x0001
        /*0062*/ 	.short	0x0008
        /*0064*/ 	.byte	0x00, 0xf4, 0x21, 0x00


	//----- nvinfo : EIATTR_KPARAM_INFO
	.align		4
.L_23:
        /*0068*/ 	.byte	0x04, 0x17
        /*006a*/ 	.short	(.L_25 - .L_24)
.L_24:
        /*006c*/ 	.word	0x00000000
        /*0070*/ 	.short	0x0000
        /*0072*/ 	.short	0x0000
        /*0074*/ 	.byte	0x00, 0xf4, 0x21, 0x00


	//----- nvinfo : EIATTR_SPARSE_MMA_MASK
	.align		4
.L_25:
        /*0078*/ 	.byte	0x03, 0x50
        /*007a*/ 	.short	0x0000


	//----- nvinfo : EIATTR_MAXREG_COUNT
	.align		4
        /*007c*/ 	.byte	0x03, 0x1b
        /*007e*/ 	.short	0x00ff


	//----- nvinfo : EIATTR_EXIT_INSTR_OFFSETS
	.align		4
        /*0080*/ 	.byte	0x04, 0x1c
        /*0082*/ 	.short	(.L_27 - .L_26)


	//   ....[0]....
.L_26:
        /*0084*/ 	.word	0x000003d0


	//----- nvinfo : EIATTR_REQNTID
	.align		4
.L_27:
        /*0088*/ 	.byte	0x04, 0x10
        /*008a*/ 	.short	(.L_29 - .L_28)
.L_28:
        /*008c*/ 	.word	0x00000100
        /*0090*/ 	.word	0x00000001
        /*0094*/ 	.word	0x00000001


	//----- nvinfo : EIATTR_CBANK_PARAM_SIZE
	.align		4
.L_29:
        /*0098*/ 	.byte	0x03, 0x19
        /*009a*/ 	.short	0x0034


	//----- nvinfo : EIATTR_PARAM_CBANK
	.align		4
        /*009c*/ 	.byte	0x04, 0x0a
        /*009e*/ 	.short	(.L_31 - .L_30)
	.align		4
.L_30:
        /*00a0*/ 	.word	index@(.nv.constant0.triton_poi_fused__native_batch_norm_legit_no_training_relu_10)
        /*00a4*/ 	.short	0x0210
        /*00a6*/ 	.short	0x0034


	//----- nvinfo : EIATTR_SW_WAR
	.align		4
.L_31:
        /*00a8*/ 	.byte	0x04, 0x36
        /*00aa*/ 	.short	(.L_33 - .L_32)
.L_32:
        /*00ac*/ 	.word	0x00000008
.L_33:


//--------------------- .nv.callgraph             --------------------------
	.section	.nv.callgraph,"",@"SHT_CUDA_CALLGRAPH"
	.align	4
	.sectionentsize	8
	.align		4
        /*0000*/ 	.word	0x00000000
	.align		4
        /*0004*/ 	.word	0xffffffff
	.align		4
        /*0008*/ 	.word	0x00000000
	.align		4
        /*000c*/ 	.word	0xfffffffe
	.align		4
        /*0010*/ 	.word	0x00000000
	.align		4
        /*0014*/ 	.word	0xfffffffd
	.align		4
        /*0018*/ 	.word	0x00000000
	.align		4
        /*001c*/ 	.word	0xfffffffc


//--------------------- .nv.constant4             --------------------------
	.section	.nv.constant4,"a",@progbits
	.align	8
	.align		8
.nv.constant4:
        /*0000*/ 	.dword	_$_str
	.align		8
        /*0008*/ 	.dword	_$_str_$_2


//--------------------- .text.triton_poi_fused__native_batch_norm_legit_no_training_relu_10 --------------------------
	.section	.text.triton_poi_fused__native_batch_norm_legit_no_training_relu_10,"ax",@progbits
	.align	128
        .global         triton_poi_fused__native_batch_norm_legit_no_training_relu_10
        .type           triton_poi_fused__native_batch_norm_legit_no_training_relu_10,@function
        .size           triton_poi_fused__native_batch_norm_legit_no_training_relu_10,(.L_x_1 - triton_poi_fused__native_batch_norm_legit_no_training_relu_10)
        .other          triton_poi_fused__native_batch_norm_legit_no_training_relu_10,@"STO_CUDA_ENTRY STV_DEFAULT"
triton_poi_fused__native_batch_norm_legit_no_training_relu_10:
.text.triton_poi_fused__native_batch_norm_legit_no_training_relu_10:
[----:B------:R-:W-:Y:S01]  /*0000*/  LDC R1, c[0x0][0x28] ;  /* 0x00000a00ff017b82 */ /* 0x000fe20000000800 */
[----:B------:R-:W1:Y:S07]  /*0010*/  S2R R0, SR_TID.X ;  /* 0x0000000000007919 */ /* 0x000e6e0000002100 */
[----:B------:R-:W2:Y:S01]  /*0020*/  LDC.64 R2, c[0x0][0x220] ;  /* 0x00008800ff027b82 */ /* 0x000ea20000000a00 */
[----:B------:R-:W-:Y:S01]  /*0030*/  ULDC.64 UR4, c[0x0][0x208] ;  /* 0x0000820000047ab9 */ /* 0x000fe20000000a00 */
[----:B------:R-:W3:Y:S06]  /*0040*/  S2R R7, SR_CTAID.X ;  /* 0x0000000000077919 */ /* 0x000eec0000002500 */
[----:B------:R-:W4:Y:S08]  /*0050*/  LDC.64 R8, c[0x0][0x228] ;  /* 0x00008a00ff087b82 */ /* 0x000f300000000a00 */
[----:B------:R-:W5:Y:S01]  /*0060*/  LDC.64 R10, c[0x0][0x230] ;  /* 0x00008c00ff0a7b82 */ /* 0x000f620000000a00 */
[----:B-1----:R-:W-:-:S02]  /*0070*/  SHF.L.U32 R0, R0, 0x1, RZ ;  /* 0x0000000100007819 */ /* 0x002fc400000006ff */
[----:B---3--:R-:W-:Y:S02]  /*0080*/  SHF.R.S32.HI R5, RZ, 0x16, R7 ;  /* 0x00000016ff057819 */ /* 0x008fe40000011407 */
[----:B------:R-:W-:Y:S02]  /*0090*/  LOP3.LUT R0, R0, 0x1fe, RZ, 0xc0, !PT ;  /* 0x000001fe00007812 */ /* 0x000fe400078ec0ff */
[----:B------:R-:W-:Y:S02]  /*00a0*/  SGXT R5, R5, 0x1 ;  /* 0x000000010505781a */ /* 0x000fe40000000200 */
[----:B------:R-:W-:Y:S02]  /*00b0*/  LEA R0, R7, R0, 0x9 ;  /* 0x0000000007007211 */ /* 0x000fe400078e48ff */
[----:B------:R-:W1:Y:S02]  /*00c0*/  LDC.64 R6, c[0x0][0x218] ;  /* 0x00008600ff067b82 */ /* 0x000e640000000a00 */
[----:B------:R-:W-:-:S04]  /*00d0*/  LEA.HI R5, R5, R0, RZ, 0x5 ;  /* 0x0000000005057211 */ /* 0x000fc800078f28ff */
[----:B------:R-:W-:-:S04]  /*00e0*/  LOP3.LUT R5, R5, 0xffffffe0, RZ, 0xc0, !PT ;  /* 0xffffffe005057812 */ /* 0x000fc800078ec0ff */
[----:B------:R-:W-:Y:S02]  /*00f0*/  IADD3 R13, R0, -R5, RZ ;  /* 0x80000005000d7210 */ /* 0x000fe40007ffe0ff */
[----:B------:R-:W3:Y:S03]  /*0100*/  LDC.64 R4, c[0x0][0x210] ;  /* 0x00008400ff047b82 */ /* 0x000ee60000000a00 */
[----:B--2---:R-:W-:-:S06]  /*0110*/  IMAD.WIDE R2, R13, 0x4, R2 ;  /* 0x000000040d027825 */ /* 0x004fcc00078e0202 */
[----:B------:R-:W2:Y:S01]  /*0120*/  LDG.E.EL.64 R2, desc[UR4][R2.64] ;  /* 0x0000000402027981 */ /* 0x000ea2000c2e1b00 */
[----:B-1----:R-:W-:-:S04]  /*0130*/  IMAD.WIDE R6, R13, 0x4, R6 ;  /* 0x000000040d067825 */ /* 0x002fc800078e0206 */
[C---:B----4-:R-:W-:Y:S02]  /*0140*/  IMAD.WIDE R8, R13.reuse, 0x4, R8 ;  /* 0x000000040d087825 */ /* 0x050fe400078e0208 */
[----:B------:R-:W4:Y:S02]  /*0150*/  LDG.E.EL.64 R6, desc[UR4][R6.64] ;  /* 0x0000000406067981 */ /* 0x000f24000c2e1b00 */
[----:B-----5:R-:W-:Y:S02]  /*0160*/  IMAD.WIDE R10, R13, 0x4, R10 ;  /* 0x000000040d0a7825 */ /* 0x020fe400078e020a */
[----:B------:R-:W5:Y:S02]  /*0170*/  LDG.E.EL.64 R8, desc[UR4][R8.64] ;  /* 0x0000000408087981 */ /* 0x000f64000c2e1b00 */
[----:B---3--:R-:W-:Y:S02]  /*0180*/  IMAD.WIDE R4, R0, 0x4, R4 ;  /* 0x0000000400047825 */ /* 0x008fe400078e0204 */
[----:B------:R-:W5:Y:S04]  /*0190*/  LDG.E.EL.64 R10, desc[UR4][R10.64] ;  /* 0x000000040a0a7981 */ /* 0x000f68000c2e1b00 */
[----:B------:R-:W4:Y:S01]  /*01a0*/  LDG.E.64 R4, desc[UR4][R4.64] ;  /* 0x0000000404047981 */ /* 0x000f22000c1e1b00 */
[----:B------:R-:W-:Y:S01]  /*01b0*/  HFMA2.MMA R14, -RZ, RZ, 1.625, 0 ;  /* 0x3e800000ff0e7435 */ /* 0x000fe200000001ff */
[----:B--2---:R-:W-:Y:S01]  /*01c0*/  FADD R2, R2, 9.9999997473787516356e-06 ;  /* 0x3727c5ac02027421 */ /* 0x004fe20000000000 */
[----:B------:R-:W-:-:S03]  /*01d0*/  FADD R3, R3, 9.9999997473787516356e-06 ;  /* 0x3727c5ac03037421 */ /* 0x000fc60000000000 */
[----:B------:R-:W1:Y:S08]  /*01e0*/  MUFU.SQRT R12, R2 ;  /* 0x00000002000c7308 */ /* 0x000e700000002000 */
[----:B------:R2:W3:Y:S01]  /*01f0*/  MUFU.SQRT R13, R3 ;  /* 0x00000003000d7308 */ /* 0x0004e20000002000 */
[C---:B-1----:R-:W-:Y:S02]  /*0200*/  FSETP.GT.AND P0, PT, R12.reuse, 8.50705917302346158658e+37, PT ;  /* 0x7e8000000c00780b */ /* 0x042fe40003f04000 */
[----:B------:R-:W-:Y:S01]  /*0210*/  FSETP.GEU.AND P2, PT, R12, 1.175494350822287508e-38, PT ;  /* 0x008000000c00780b */ /* 0x000fe20003f4e000 */
[----:B--2---:R-:W1:Y:S01]  /*0220*/  LDC.64 R2, c[0x0][0x238] ;  /* 0x00008e00ff027b82 */ /* 0x004e620000000a00 */
[----:B---3--:R-:W-:-:S02]  /*0230*/  FSETP.GT.AND P1, PT, R13, 8.50705917302346158658e+37, PT ;  /* 0x7e8000000d00780b */ /* 0x008fc40003f24000 */
[----:B------:R-:W-:-:S07]  /*0240*/  FSETP.GEU.AND P3, PT, R13, 1.175494350822287508e-38, PT ;  /* 0x008000000d00780b */ /* 0x000fce0003f6e000 */
[----:B------:R-:W-:-:S04]  /*0250*/  @P0 FMUL R12, R12, 0.25 ;  /* 0x3e8000000c0c0820 */ /* 0x000fc80000400000 */
[----:B------:R-:W-:Y:S01]  /*0260*/  @!P2 FMUL R12, R12, 16777216 ;  /* 0x4b8000000c0ca820 */ /* 0x000fe20000400000 */
[----:B------:R-:W-:-:S04]  /*0270*/  @P1 FMUL R13, R13, 0.25 ;  /* 0x3e8000000d0d1820 */ /* 0x000fc80000400000 */
[----:B------:R-:W-:Y:S01]  /*0280*/  @!P3 FMUL R13, R13, 16777216 ;  /* 0x4b8000000d0db820 */ /* 0x000fe20000400000 */
[----:B------:R-:W2:Y:S01]  /*0290*/  MUFU.RCP R12, R12 ;  /* 0x0000000c000c7308 */ /* 0x000ea20000001000 */
[----:B------:R-:W-:-:S07]  /*02a0*/  FSEL R15, R14, 1, P0 ;  /* 0x3f8000000e0f7808 */ /* 0x000fce0000000000 */
[----:B------:R-:W3:Y:S01]  /*02b0*/  MUFU.RCP R13, R13 ;  /* 0x0000000d000d7308 */ /* 0x000ee20000001000 */
[----:B------:R-:W-:Y:S01]  /*02c0*/  FSEL R14, R14, 1, P1 ;  /* 0x3f8000000e0e7808 */ /* 0x000fe20000800000 */
[----:B------:R-:W-:-:S04]  /*02d0*/  @!P2 FMUL R15, R15, 16777216 ;  /* 0x4b8000000f0fa820 */ /* 0x000fc80000400000 */
[----:B------:R-:W-:Y:S01]  /*02e0*/  @!P3 FMUL R14, R14, 16777216 ;  /* 0x4b8000000e0eb820 */ /* 0x000fe20000400000 */
[----:B----4-:R-:W-:Y:S01]  /*02f0*/  FADD R5, R5, -R7 ;  /* 0x8000000705057221 */ /* 0x010fe20000000000 */
[----:B------:R-:W-:Y:S01]  /*0300*/  FADD R4, R4, -R6 ;  /* 0x8000000604047221 */ /* 0x000fe20000000000 */
[----:B--2---:R-:W-:Y:S01]  /*0310*/  FMUL R15, R12, R15 ;  /* 0x0000000f0c0f7220 */ /* 0x004fe20000400000 */
[----:B---3--:R-:W-:-:S03]  /*0320*/  FMUL R14, R13, R14 ;  /* 0x0000000e0d0e7220 */ /* 0x008fc60000400000 */
[----:B------:R-:W-:Y:S01]  /*0330*/  FMUL R15, R4, R15 ;  /* 0x0000000f040f7220 */ /* 0x000fe20000400000 */
[----:B------:R-:W-:-:S03]  /*0340*/  FMUL R14, R5, R14 ;  /* 0x0000000e050e7220 */ /* 0x000fc60000400000 */
[----:B-----5:R-:W-:Y:S01]  /*0350*/  FFMA R8, R8, R15, R10 ;  /* 0x0000000f08087223 */ /* 0x020fe2000000000a */
[----:B------:R-:W-:-:S04]  /*0360*/  FFMA R9, R9, R14, R11 ;  /* 0x0000000e09097223 */ /* 0x000fc8000000000b */
[----:B------:R-:W-:Y:S02]  /*0370*/  FSETP.GEU.AND P0, PT, R8, RZ, PT ;  /* 0x000000ff0800720b */ /* 0x000fe40003f0e000 */
[C---:B------:R-:W-:Y:S01]  /*0380*/  FSETP.GEU.AND P1, PT, R9.reuse, RZ, PT ;  /* 0x000000ff0900720b */ /* 0x040fe20003f2e000 */
[----:B-1----:R-:W-:Y:S01]  /*0390*/  IMAD.WIDE R2, R0, 0x4, R2 ;  /* 0x0000000400027825 */ /* 0x002fe200078e0202 */
[----:B------:R-:W-:Y:S02]  /*03a0*/  FSEL R8, R8, RZ, P0 ;  /* 0x000000ff08087208 */ /* 0x000fe40000000000 */
[----:B------:R-:W-:-:S05]  /*03b0*/  FSEL R9, R9, RZ, P1 ;  /* 0x000000ff09097208 */ /* 0x000fca0000800000 */
[----:B------:R-:W-:Y:S01]  /*03c0*/  STG.E.64 desc[UR4][R2.64], R8 ;  /* 0x0000000802007986 */ /* 0x000fe2000c101b04 */
[----:B------:R-:W-:Y:S05]  /*03d0*/  EXIT ;  /* 0x000000000000794d */ /* 0x000fea0003800000 */
.L_x_0:
[----:B------:R-:W-:-:S00]  /*03e0*/  BRA `(.L_x_0) ;  /* 0xfffffffc00fc7947 */ /* 0x000fc0000383ffff */
[----:B------:R-:W-:-:S00]  /*03f0*/  NOP ;  /* 0x0000000000007918 */ /* 0x000fc00000000000 */
        /* <DEDUP_REMOVED lines=8> */
.L_x_1:


//--------------------- .nv.global.init           --------------------------
	.section	.nv.global.init,"aw",@progbits
.nv.global.init:
	.type		_$_str,@object
	.size		_$_str,(_$_str_$_2 - _$_str)
_$_str:
        /*0000*/ 	.byte	0x5f, 0x5f, 0x43, 0x55, 0x44, 0x41, 0x5f, 0x46, 0x54, 0x5a, 0x00
	.type		_$_str_$_2,@object
	.size		_$_str_$_2,(.L_1 - _$_str_$_2)
_$_str_$_2:
        /*000b*/ 	.byte	0x5f, 0x5f, 0x43, 0x55, 0x44, 0x41, 0x5f, 0x50, 0x52, 0x45, 0x43, 0x5f, 0x53, 0x51, 0x52, 0x54
        /*001b*/ 	.byte	0x00
.L_1:


//--------------------- .nv.constant0.triton_poi_fused__native_batch_norm_legit_no_training_relu_10 --------------------------
	.section	.nv.constant0.triton_poi_fused__native_batch_norm_legit_no_training_relu_10,"a",@progbits
	.sectionflags	@""
	.align	4
.nv.constant0.triton_poi_fused__native_batch_norm_legit_no_training_relu_10:
	.zero		580
